//
// Generated by NVIDIA NVVM Compiler
//
// Compiler Build ID: CL-36424714
// Cuda compilation tools, release 13.0, V13.0.88
// Based on NVVM 20.0.0
//

.version 9.0
.target sm_100
.address_size 64

	// .globl	_Z11spin_kernelPfS_S_ii

.visible .entry _Z11spin_kernelPfS_S_ii(
	.param .u64 .ptr .align 1 _Z11spin_kernelPfS_S_ii_param_0,
	.param .u64 .ptr .align 1 _Z11spin_kernelPfS_S_ii_param_1,
	.param .u64 .ptr .align 1 _Z11spin_kernelPfS_S_ii_param_2,
	.param .u32 _Z11spin_kernelPfS_S_ii_param_3,
	.param .u32 _Z11spin_kernelPfS_S_ii_param_4
)
{
	.reg .pred 	%p<7>;
	.reg .b32 	%r<17>;
	.reg .b32 	%f<19>;
	.reg .b64 	%rd<13>;

	ld.param.u64 	%rd1, [_Z11spin_kernelPfS_S_ii_param_0];
	ld.param.u64 	%rd2, [_Z11spin_kernelPfS_S_ii_param_1];
	ld.param.u64 	%rd3, [_Z11spin_kernelPfS_S_ii_param_2];
	ld.param.u32 	%r10, [_Z11spin_kernelPfS_S_ii_param_3];
	ld.param.u32 	%r9, [_Z11spin_kernelPfS_S_ii_param_4];
	mov.u32 	%r11, %ctaid.x;
	mov.u32 	%r12, %ntid.x;
	mov.u32 	%r13, %tid.x;
	mad.lo.s32 	%r1, %r11, %r12, %r13;
	setp.ge.s32 	%p1, %r1, %r10;
	@%p1 bra 	$L__BB0_9;
	cvta.to.global.u64 	%rd4, %rd1;
	mul.wide.s32 	%rd5, %r1, 4;
	add.s64 	%rd6, %rd4, %rd5;
	ld.global.f32 	%f18, [%rd6];
	setp.lt.s32 	%p2, %r9, 1;
	@%p2 bra 	$L__BB0_8;
	cvta.to.global.u64 	%rd7, %rd2;
	add.s64 	%rd9, %rd7, %rd5;
	ld.global.f32 	%f2, [%rd9];
	and.b32  	%r2, %r9, 3;
	setp.lt.u32 	%p3, %r9, 4;
	@%p3 bra 	$L__BB0_5;
	and.b32  	%r14, %r9, 2147483644;
	neg.s32 	%r15, %r14;
$L__BB0_4:
	fma.rn.f32 	%f11, %f18, 0f3F800008, %f2;
	fma.rn.f32 	%f12, %f11, 0f3F800008, %f2;
	fma.rn.f32 	%f13, %f12, 0f3F800008, %f2;
	fma.rn.f32 	%f18, %f13, 0f3F800008, %f2;
	add.s32 	%r15, %r15, 4;
	setp.ne.s32 	%p4, %r15, 0;
	@%p4 bra 	$L__BB0_4;
$L__BB0_5:
	setp.eq.s32 	%p5, %r2, 0;
	@%p5 bra 	$L__BB0_8;
	neg.s32 	%r16, %r2;
$L__BB0_7:
	.pragma "nounroll";
	fma.rn.f32 	%f18, %f18, 0f3F800008, %f2;
	add.s32 	%r16, %r16, 1;
	setp.ne.s32 	%p6, %r16, 0;
	@%p6 bra 	$L__BB0_7;
$L__BB0_8:
	cvta.to.global.u64 	%rd10, %rd3;
	add.s64 	%rd12, %rd10, %rd5;
	st.global.f32 	[%rd12], %f18;
$L__BB0_9:
	ret;

}


// ===== COMPILED SASS (sm_100) =====

	.target	sm_100

	.elftype	@"ET_EXEC"


//--------------------- .note.nv.tkinfo           --------------------------
	.section	.note.nv.tkinfo,"",@"SHT_NOTE"
	.sectionflags	@"SHF_NOTE_NV_TKINFO"
	.tkinfo
        /*0018*/ 	.word	0x00000002
        /*0030*/ 	.string	""
        /*0030*/ 	.string	"ptxas"
        /*0030*/ 	.string	"Cuda compilation tools, release 13.0, V13.0.88"
        /*0030*/ 	.string	"Build cuda_13.0.r13.0/compiler.36424714_0"
        /*0030*/ 	.string	"-arch sm_100 -m 64 "



//--------------------- .note.nv.cuinfo           --------------------------
	.section	.note.nv.cuinfo,"",@"SHT_NOTE"
	.sectionflags	@"SHF_NOTE_NV_CUINFO"
        /*0018*/ 	.short	0x0002
        /*001a*/ 	.short	0x0064
        /*001c*/ 	.short	0x0082
	.zero		2


//--------------------- .nv.info                  --------------------------
	.section	.nv.info,"",@"SHT_CUDA_INFO"
	.align	4


	//----- nvinfo : EIATTR_REGCOUNT
	.align		4
        /*0000*/ 	.byte	0x04, 0x2f
        /*0002*/ 	.short	(.L_1 - .L_0)
	.align		4
.L_0:
        /*0004*/ 	.word	index@(_Z11spin_kernelPfS_S_ii)
        /*0008*/ 	.word	0x00000008


	//----- nvinfo : EIATTR_FRAME_SIZE
	.align		4
.L_1:
        /*000c*/ 	.byte	0x04, 0x11
        /*000e*/ 	.short	(.L_3 - .L_2)
	.align		4
.L_2:
        /*0010*/ 	.word	index@(_Z11spin_kernelPfS_S_ii)
        /*0014*/ 	.word	0x00000000


	//----- nvinfo : EIATTR_MIN_STACK_SIZE
	.align		4
.L_3:
        /*0018*/ 	.byte	0x04, 0x12
        /*001a*/ 	.short	(.L_5 - .L_4)
	.align		4
.L_4:
        /*001c*/ 	.word	index@(_Z11spin_kernelPfS_S_ii)
        /*0020*/ 	.word	0x00000000
.L_5:


//--------------------- .nv.compat                --------------------------
	.section	.nv.compat,"",@"SHT_CUDA_COMPAT_INFO"
	.align	4
        /*0000*/ 	.byte	0x02, 0x09, 0x00, 0x00, 0x02, 0x02, 0x01, 0x00, 0x02, 0x05, 0x05, 0x00, 0x03, 0x07, 0x01, 0x01
        /*0010*/ 	.byte	0x02, 0x03, 0x00, 0x00, 0x02, 0x06, 0x01, 0x00, 0x04, 0x0b, 0x08, 0x00, 0x09, 0x00, 0x00, 0x00
        /*0020*/ 	.byte	0x00, 0x00, 0x00, 0x00


//--------------------- .nv.info._Z11spin_kernelPfS_S_ii --------------------------
	.section	.nv.info._Z11spin_kernelPfS_S_ii,"",@"SHT_CUDA_INFO"
	.sectionflags	@""
	.align	4


	//----- nvinfo : EIATTR_CUDA_API_VERSION
	.align		4
        /*0000*/ 	.byte	0x04, 0x37
        /*0002*/ 	.short	(.L_7 - .L_6)
.L_6:
        /*0004*/ 	.word	0x00000082


	//----- nvinfo : EIATTR_KPARAM_INFO
	.align		4
.L_7:
        /*0008*/ 	.byte	0x04, 0x17
        /*000a*/ 	.short	(.L_9 - .L_8)
.L_8:
        /*000c*/ 	.word	0x00000000
        /*0010*/ 	.short	0x0004
        /*0012*/ 	.short	0x001c
        /*0014*/ 	.byte	0x00, 0xf0, 0x11, 0x00


	//----- nvinfo : EIATTR_KPARAM_INFO
	.align		4
.L_9:
        /*0018*/ 	.byte	0x04, 0x17
        /*001a*/ 	.short	(.L_11 - .L_10)
.L_10:
        /*001c*/ 	.word	0x00000000
        /*0020*/ 	.short	0x0003
        /*0022*/ 	.short	0x0018
        /*0024*/ 	.byte	0x00, 0xf0, 0x11, 0x00


	//----- nvinfo : EIATTR_KPARAM_INFO
	.align		4
.L_11:
        /*0028*/ 	.byte	0x04, 0x17
        /*002a*/ 	.short	(.L_13 - .L_12)
.L_12:
        /*002c*/ 	.word	0x00000000
        /*0030*/ 	.short	0x0002
        /*0032*/ 	.short	0x0010
        /*0034*/ 	.byte	0x00, 0xf5, 0x21, 0x00


	//----- nvinfo : EIATTR_KPARAM_INFO
	.align		4
.L_13:
        /*0038*/ 	.byte	0x04, 0x17
        /*003a*/ 	.short	(.L_15 - .L_14)
.L_14:
        /*003c*/ 	.word	0x00000000
        /*0040*/ 	.short	0x0001
        /*0042*/ 	.short	0x0008
        /*0044*/ 	.byte	0x00, 0xf5, 0x21, 0x00


	//----- nvinfo : EIATTR_KPARAM_INFO
	.align		4
.L_15:
        /*0048*/ 	.byte	0x04, 0x17
        /*004a*/ 	.short	(.L_17 - .L_16)
.L_16:
        /*004c*/ 	.word	0x00000000
        /*0050*/ 	.short	0x0000
        /*0052*/ 	.short	0x0000
        /*0054*/ 	.byte	0x00, 0xf5, 0x21, 0x00


	//----- nvinfo : EIATTR_SPARSE_MMA_MASK
	.align		4
.L_17:
        /*0058*/ 	.byte	0x03, 0x50
        /*005a*/ 	.short	0x0000


	//----- nvinfo : EIATTR_MAXREG_COUNT
	.align		4
        /*005c*/ 	.byte	0x03, 0x1b
        /*005e*/ 	.short	0x00ff


	//----- nvinfo : EIATTR_MERCURY_ISA_VERSION
	.align		4
        /*0060*/ 	.byte	0x03, 0x5f
        /*0062*/ 	.short	0x0101


	//----- nvinfo : EIATTR_VRC_CTA_INIT_COUNT
	.align		4
        /*0064*/ 	.byte	0x02, 0x4a
	.zero		1
	.zero		1


	//----- nvinfo : EIATTR_EXIT_INSTR_OFFSETS
	.align		4
        /*0068*/ 	.byte	0x04, 0x1c
        /*006a*/ 	.short	(.L_19 - .L_18)


	//   ....[0]....
.L_18:
        /*006c*/ 	.word	0x00000070


	//   ....[1]....
        /*0070*/ 	.word	0x00000510


	//----- nvinfo : EIATTR_CBANK_PARAM_SIZE
	.align		4
.L_19:
        /*0074*/ 	.byte	0x03, 0x19
        /*0076*/ 	.short	0x0020


	//----- nvinfo : EIATTR_PARAM_CBANK
	.align		4
        /*0078*/ 	.byte	0x04, 0x0a
        /*007a*/ 	.short	(.L_21 - .L_20)
	.align		4
.L_20:
        /*007c*/ 	.word	index@(.nv.constant0._Z11spin_kernelPfS_S_ii)
        /*0080*/ 	.short	0x0380
        /*0082*/ 	.short	0x0020


	//----- nvinfo : EIATTR_SW_WAR
	.align		4
.L_21:
        /*0084*/ 	.byte	0x04, 0x36
        /*0086*/ 	.short	(.L_23 - .L_22)
.L_22:
        /*0088*/ 	.word	0x00000008
.L_23:


//--------------------- .nv.callgraph             --------------------------
	.section	.nv.callgraph,"",@"SHT_CUDA_CALLGRAPH"
	.align	4
	.sectionentsize	8
	.align		4
        /*0000*/ 	.word	0x00000000
	.align		4
        /*0004*/ 	.word	0xffffffff
	.align		4
        /*0008*/ 	.word	0x00000000
	.align		4
        /*000c*/ 	.word	0xfffffffe
	.align		4
        /*0010*/ 	.word	0x00000000
	.align		4
        /*0014*/ 	.word	0xfffffffd
	.align		4
        /*0018*/ 	.word	0x00000000
	.align		4
        /*001c*/ 	.word	0xfffffffc


//--------------------- .text._Z11spin_kernelPfS_S_ii --------------------------
	.section	.text._Z11spin_kernelPfS_S_ii,"ax",@progbits
	.align	128
        .global         _Z11spin_kernelPfS_S_ii
        .type           _Z11spin_kernelPfS_S_ii,@function
        .size           _Z11spin_kernelPfS_S_ii,(.L_x_8 - _Z11spin_kernelPfS_S_ii)
        .other          _Z11spin_kernelPfS_S_ii,@"STO_CUDA_ENTRY STV_DEFAULT"
_Z11spin_kernelPfS_S_ii:
.text._Z11spin_kernelPfS_S_ii:
[----:B------:R-:W-:Y:S01]  /*0000*/  LDC R1, c[0x0][0x37c] ;  /* 0x0000df00ff017b82 */ /* 0x000fe20000000800 */
[----:B------:R-:W0:Y:S07]  /*0010*/  S2R R3, SR_TID.X ;  /* 0x0000000000037919 */ /* 0x000e2e0000002100 */
[----:B------:R-:W0:Y:S01]  /*0020*/  S2UR UR4, SR_CTAID.X ;  /* 0x00000000000479c3 */ /* 0x000e220000002500 */
[----:B------:R-:W1:Y:S07]  /*0030*/  LDCU UR5, c[0x0][0x398] ;  /* 0x00007300ff0577ac */ /* 0x000e6e0008000800 */
[----:B------:R-:W0:Y:S02]  /*0040*/  LDC R0, c[0x0][0x360] ;  /* 0x0000d800ff007b82 */ /* 0x000e240000000800 */
[----:B0-----:R-:W-:-:S05]  /*0050*/  IMAD R0, R0, UR4, R3 ;  /* 0x0000000400007c24 */ /* 0x001fca000f8e0203 */
[----:B-1----:R-:W-:-:S13]  /*0060*/  ISETP.GE.AND P0, PT, R0, UR5, PT ;  /* 0x0000000500007c0c */ /* 0x002fda000bf06270 */
[----:B------:R-:W-:Y:S05]  /*0070*/  @P0 EXIT ;  /* 0x000000000000094d */ /* 0x000fea0003800000 */
[----:B------:R-:W0:Y:S01]  /*0080*/  LDC.64 R2, c[0x0][0x380] ;  /* 0x0000e000ff027b82 */ /* 0x000e220000000a00 */
[----:B------:R-:W1:Y:S01]  /*0090*/  LDCU.64 UR6, c[0x0][0x358] ;  /* 0x00006b00ff0677ac */ /* 0x000e620008000a00 */
[----:B------:R-:W2:Y:S01]  /*00a0*/  LDCU UR5, c[0x0][0x39c] ;  /* 0x00007380ff0577ac */ /* 0x000ea20008000800 */
[----:B0-----:R-:W-:-:S05]  /*00b0*/  IMAD.WIDE R2, R0, 0x4, R2 ;  /* 0x0000000400027825 */ /* 0x001fca00078e0202 */
[----:B-1----:R0:W5:Y:S01]  /*00c0*/  LDG.E R5, desc[UR6][R2.64] ;  /* 0x0000000602057981 */ /* 0x002162000c1e1900 */
[----:B--2---:R-:W-:-:S09]  /*00d0*/  UISETP.GE.AND UP0, UPT, UR5, 0x1, UPT ;  /* 0x000000010500788c */ /* 0x004fd2000bf06270 */
[----:B0-----:R-:W-:Y:S05]  /*00e0*/  BRA.U !UP0, `(.L_x_0) ;  /* 0x0000000108fc7547 */ /* 0x001fea000b800000 */
[----:B------:R-:W0:Y:S02]  /*00f0*/  LDC.64 R2, c[0x0][0x388] ;  /* 0x0000e200ff027b82 */ /* 0x000e240000000a00 */
[----:B0-----:R-:W-:-:S06]  /*0100*/  IMAD.WIDE R2, R0, 0x4, R2 ;  /* 0x0000000400027825 */ /* 0x001fcc00078e0202 */
[----:B------:R0:W5:Y:S01]  /*0110*/  LDG.E R2, desc[UR6][R2.64] ;  /* 0x0000000602027981 */ /* 0x000162000c1e1900 */
[----:B------:R-:W-:Y:S02]  /*0120*/  UISETP.GE.U32.AND UP0, UPT, UR5, 0x4, UPT ;  /* 0x000000040500788c */ /* 0x000fe4000bf06070 */
[----:B------:R-:W-:-:S07]  /*0130*/  ULOP3.LUT UR4, UR5, 0x3, URZ, 0xc0, !UPT ;  /* 0x0000000305047892 */ /* 0x000fce000f8ec0ff */
[----:B0-----:R-:W-:Y:S05]  /*0140*/  BRA.U !UP0, `(.L_x_1) ;  /* 0x0000000108c87547 */ /* 0x001fea000b800000 */
[----:B------:R-:W-:-:S04]  /*0150*/  ULOP3.LUT UR5, UR5, 0x7ffffffc, URZ, 0xc0, !UPT ;  /* 0x7ffffffc05057892 */ /* 0x000fc8000f8ec0ff */
[----:B------:R-:W-:-:S04]  /*0160*/  UIADD3 UR5, UPT, UPT, -UR5, URZ, URZ ;  /* 0x000000ff05057290 */ /* 0x000fc8000fffe1ff */
[----:B------:R-:W-:-:S09]  /*0170*/  UISETP.GE.AND UP0, UPT, UR5, URZ, UPT ;  /* 0x000000ff0500728c */ /* 0x000fd2000bf06270 */
[----:B------:R-:W-:Y:S05]  /*0180*/  BRA.U UP0, `(.L_x_2) ;  /* 0x00000001009c7547 */ /* 0x000fea000b800000 */
[----:B------:R-:W-:Y:S02]  /*0190*/  UIADD3 UR8, UPT, UPT, -UR5, URZ, URZ ;  /* 0x000000ff05087290 */ /* 0x000fe4000fffe1ff */
[----:B------:R-:W-:Y:S02]  /*01a0*/  UPLOP3.LUT UP0, UPT, UPT, UPT, UPT, 0x80, 0x8 ;  /* 0x000000000008789c */ /* 0x000fe40003f0f070 */
[----:B------:R-:W-:-:S09]  /*01b0*/  UISETP.GT.AND UP1, UPT, UR8, 0xc, UPT ;  /* 0x0000000c0800788c */ /* 0x000fd2000bf24270 */
[----:B------:R-:W-:Y:S05]  /*01c0*/  BRA.U !UP1, `(.L_x_3) ;  /* 0x0000000109507547 */ /* 0x000fea000b800000 */
[----:B------:R-:W-:-:S11]  /*01d0*/  UPLOP3.LUT UP0, UPT, UPT, UPT, UPT, 0x40, 0x4 ;  /* 0x000000000004789c */ /* 0x000fd60003f0e870 */
.L_x_4:
[----:B-----5:R-:W-:Y:S01]  /*01e0*/  FFMA R5, R5, 1.0000009536743164062, R2 ;  /* 0x3f80000805057823 */ /* 0x020fe20000000002 */
[----:B------:R-:W-:-:S03]  /*01f0*/  UIADD3 UR5, UPT, UPT, UR5, 0x10, URZ ;  /* 0x0000001005057890 */ /* 0x000fc6000fffe0ff */
[----:B------:R-:W-:Y:S01]  /*0200*/  FFMA R5, R5, 1.0000009536743164062, R2 ;  /* 0x3f80000805057823 */ /* 0x000fe20000000002 */
[----:B------:R-:W-:-:S03]  /*0210*/  UISETP.GE.AND UP1, UPT, UR5, -0xc, UPT ;  /* 0xfffffff40500788c */ /* 0x000fc6000bf26270 */
[----:B------:R-:W-:-:S04]  /*0220*/  FFMA R5, R5, 1.0000009536743164062, R2 ;  /* 0x3f80000805057823 */ /* 0x000fc80000000002 */
        /* <DEDUP_REMOVED lines=12> */
[----:B------:R-:W-:Y:S01]  /*02f0*/  FFMA R5, R5, 1.0000009536743164062, R2 ;  /* 0x3f80000805057823 */ /* 0x000fe20000000002 */
[----:B------:R-:W-:Y:S06]  /*0300*/  BRA.U !UP1, `(.L_x_4) ;  /* 0xfffffffd09b47547 */ /* 0x000fec000b83ffff */
.L_x_3:
[----:B------:R-:W-:-:S04]  /*0310*/  UIADD3 UR8, UPT, UPT, -UR5, URZ, URZ ;  /* 0x000000ff05087290 */ /* 0x000fc8000fffe1ff */
[----:B------:R-:W-:-:S09]  /*0320*/  UISETP.GT.AND UP1, UPT, UR8, 0x4, UPT ;  /* 0x000000040800788c */ /* 0x000fd2000bf24270 */
[----:B------:R-:W-:Y:S05]  /*0330*/  BRA.U !UP1, `(.L_x_5) ;  /* 0x0000000109287547 */ /* 0x000fea000b800000 */
[--C-:B-----5:R-:W-:Y:S01]  /*0340*/  FFMA R5, R5, 1.0000009536743164062, R2.reuse ;  /* 0x3f80000805057823 */ /* 0x120fe20000000002 */
[----:B------:R-:W-:Y:S02]  /*0350*/  UPLOP3.LUT UP0, UPT, UPT, UPT, UPT, 0x40, 0x4 ;  /* 0x000000000004789c */ /* 0x000fe40003f0e870 */
[----:B------:R-:W-:Y:S01]  /*0360*/  UIADD3 UR5, UPT, UPT, UR5, 0x8, URZ ;  /* 0x0000000805057890 */ /* 0x000fe2000fffe0ff */
[----:B------:R-:W-:-:S04]  /*0370*/  FFMA R5, R5, 1.0000009536743164062, R2 ;  /* 0x3f80000805057823 */ /* 0x000fc80000000002 */
[----:B------:R-:W-:-:S04]  /*0380*/  FFMA R5, R5, 1.0000009536743164062, R2 ;  /* 0x3f80000805057823 */ /* 0x000fc80000000002 */
[----:B------:R-:W-:-:S04]  /*0390*/  FFMA R5, R5, 1.0000009536743164062, R2 ;  /* 0x3f80000805057823 */ /* 0x000fc80000000002 */
[----:B------:R-:W-:-:S04]  /*03a0*/  FFMA R5, R5, 1.0000009536743164062, R2 ;  /* 0x3f80000805057823 */ /* 0x000fc80000000002 */
[----:B------:R-:W-:-:S04]  /*03b0*/  FFMA R5, R5, 1.0000009536743164062, R2 ;  /* 0x3f80000805057823 */ /* 0x000fc80000000002 */
[----:B------:R-:W-:-:S04]  /*03c0*/  FFMA R5, R5, 1.0000009536743164062, R2 ;  /* 0x3f80000805057823 */ /* 0x000fc80000000002 */
[----:B------:R-:W-:-:S07]  /*03d0*/  FFMA R5, R5, 1.0000009536743164062, R2 ;  /* 0x3f80000805057823 */ /* 0x000fce0000000002 */
.L_x_5:
[----:B------:R-:W-:-:S09]  /*03e0*/  UISETP.NE.OR UP0, UPT, UR5, URZ, UP0 ;  /* 0x000000ff0500728c */ /* 0x000fd20008705670 */
[----:B------:R-:W-:Y:S05]  /*03f0*/  BRA.U !UP0, `(.L_x_1) ;  /* 0x00000001081c7547 */ /* 0x000fea000b800000 */
.L_x_2:
[----:B------:R-:W-:Y:S01]  /*0400*/  UIADD3 UR5, UPT, UPT, UR5, 0x4, URZ ;  /* 0x0000000405057890 */ /* 0x000fe2000fffe0ff */
[----:B-----5:R-:W-:-:S03]  /*0410*/  FFMA R5, R5, 1.0000009536743164062, R2 ;  /* 0x3f80000805057823 */ /* 0x020fc60000000002 */
[----:B------:R-:W-:Y:S01]  /*0420*/  UISETP.NE.AND UP0, UPT, UR5, URZ, UPT ;  /* 0x000000ff0500728c */ /* 0x000fe2000bf05270 */
[----:B------:R-:W-:-:S04]  /*0430*/  FFMA R5, R5, 1.0000009536743164062, R2 ;  /* 0x3f80000805057823 */ /* 0x000fc80000000002 */
[----:B------:R-:W-:-:S04]  /*0440*/  FFMA R5, R5, 1.0000009536743164062, R2 ;  /* 0x3f80000805057823 */ /* 0x000fc80000000002 */
[----:B------:R-:W-:Y:S01]  /*0450*/  FFMA R5, R5, 1.0000009536743164062, R2 ;  /* 0x3f80000805057823 */ /* 0x000fe20000000002 */
[----:B------:R-:W-:Y:S06]  /*0460*/  BRA.U UP0, `(.L_x_2) ;  /* 0xfffffffd00e47547 */ /* 0x000fec000b83ffff */
.L_x_1:
[----:B------:R-:W-:-:S09]  /*0470*/  UISETP.NE.AND UP0, UPT, UR4, URZ, UPT ;  /* 0x000000ff0400728c */ /* 0x000fd2000bf05270 */
[----:B------:R-:W-:Y:S05]  /*0480*/  BRA.U !UP0, `(.L_x_0) ;  /* 0x0000000108147547 */ /* 0x000fea000b800000 */
[----:B------:R-:W-:-:S12]  /*0490*/  UIADD3 UR4, UPT, UPT, -UR4, URZ, URZ ;  /* 0x000000ff04047290 */ /* 0x000fd8000fffe1ff */
.L_x_6:
[----:B------:R-:W-:Y:S01]  /*04a0*/  UIADD3 UR4, UPT, UPT, UR4, 0x1, URZ ;  /* 0x0000000104047890 */ /* 0x000fe2000fffe0ff */
[----:B-----5:R-:W-:-:S03]  /*04b0*/  FFMA R5, R5, 1.0000009536743164062, R2 ;  /* 0x3f80000805057823 */ /* 0x020fc60000000002 */
[----:B------:R-:W-:-:S09]  /*04c0*/  UISETP.NE.AND UP0, UPT, UR4, URZ, UPT ;  /* 0x000000ff0400728c */ /* 0x000fd2000bf05270 */
[----:B------:R-:W-:Y:S05]  /*04d0*/  BRA.U UP0, `(.L_x_6) ;  /* 0xfffffffd00f07547 */ /* 0x000fea000b83ffff */
.L_x_0:
[----:B-----5:R-:W0:Y:S02]  /*04e0*/  LDC.64 R2, c[0x0][0x390] ;  /* 0x0000e400ff027b82 */ /* 0x020e240000000a00 */
[----:B0-----:R-:W-:-:S05]  /*04f0*/  IMAD.WIDE R2, R0, 0x4, R2 ;  /* 0x0000000400027825 */ /* 0x001fca00078e0202 */
[----:B------:R-:W-:Y:S01]  /*0500*/  STG.E desc[UR6][R2.64], R5 ;  /* 0x0000000502007986 */ /* 0x000fe2000c101906 */
[----:B------:R-:W-:Y:S05]  /*0510*/  EXIT ;  /* 0x000000000000794d */ /* 0x000fea0003800000 */
.L_x_7:
[----:B------:R-:W-:-:S00]  /*0520*/  BRA `(.L_x_7) ;  /* 0xfffffffc00fc7947 */ /* 0x000fc0000383ffff */
[----:B------:R-:W-:-:S00]  /*0530*/  NOP ;  /* 0x0000000000007918 */ /* 0x000fc00000000000 */
        /* <DEDUP_REMOVED lines=12> */
.L_x_8:


//--------------------- .nv.shared.reserved.0     --------------------------
	.section	.nv.shared.reserved.0,"aw",@nobits
	.weak		__nv_reservedSMEM_offset_0_alias
	.size		__nv_reservedSMEM_offset_0_alias, 0, 64
	.other		__nv_reservedSMEM_offset_0_alias,@"STO_CUDA_RESERVED_SHARED STV_DEFAULT"
__nv_reservedSMEM_offset_0_alias:
	.zero		0
	.zero		64


//--------------------- .nv.constant0._Z11spin_kernelPfS_S_ii --------------------------
	.section	.nv.constant0._Z11spin_kernelPfS_S_ii,"a",@progbits
	.sectionflags	@""
	.align	4
.nv.constant0._Z11spin_kernelPfS_S_ii:
	.zero		928


//--------------------- SYMBOLS --------------------------

	.type		.nv.reservedSmem.offset0,@object
	.size		.nv.reservedSmem.offset0,0x4
